//
// Generated by NVIDIA NVVM Compiler
//
// Compiler Build ID: CL-36424714
// Cuda compilation tools, release 13.0, V13.0.88
// Based on NVVM 20.0.0
//

.version 9.0
.target sm_100
.address_size 64

	// .globl	_Z14calculatePrimePjj

.visible .entry _Z14calculatePrimePjj(
	.param .u64 .ptr .align 1 _Z14calculatePrimePjj_param_0,
	.param .u32 _Z14calculatePrimePjj_param_1
)
{
	.reg .pred 	%p<3>;
	.reg .b32 	%r<13>;
	.reg .b64 	%rd<5>;

	ld.param.u64 	%rd2, [_Z14calculatePrimePjj_param_0];
	ld.param.u32 	%r5, [_Z14calculatePrimePjj_param_1];
	mov.u32 	%r6, %tid.x;
	mov.u32 	%r7, %ctaid.x;
	mov.u32 	%r8, %ntid.x;
	mad.lo.s32 	%r9, %r7, %r8, %r6;
	add.s32 	%r1, %r9, 2;
	shl.b32 	%r12, %r1, 1;
	setp.gt.u32 	%p1, %r12, %r5;
	@%p1 bra 	$L__BB0_3;
	cvta.to.global.u64 	%rd1, %rd2;
$L__BB0_2:
	add.s32 	%r10, %r12, -2;
	mul.wide.u32 	%rd3, %r10, 4;
	add.s64 	%rd4, %rd1, %rd3;
	mov.b32 	%r11, 1;
	st.global.u32 	[%rd4], %r11;
	add.s32 	%r12, %r12, %r1;
	setp.le.u32 	%p2, %r12, %r5;
	@%p2 bra 	$L__BB0_2;
$L__BB0_3:
	ret;

}


// ===== COMPILED SASS (sm_100) =====

	.target	sm_100

	.elftype	@"ET_EXEC"


//--------------------- .note.nv.tkinfo           --------------------------
	.section	.note.nv.tkinfo,"",@"SHT_NOTE"
	.sectionflags	@"SHF_NOTE_NV_TKINFO"
	.tkinfo
        /*0018*/ 	.word	0x00000002
        /*0030*/ 	.string	""
        /*0030*/ 	.string	"ptxas"
        /*0030*/ 	.string	"Cuda compilation tools, release 13.0, V13.0.88"
        /*0030*/ 	.string	"Build cuda_13.0.r13.0/compiler.36424714_0"
        /*0030*/ 	.string	"-arch sm_100 -m 64 "



//--------------------- .note.nv.cuinfo           --------------------------
	.section	.note.nv.cuinfo,"",@"SHT_NOTE"
	.sectionflags	@"SHF_NOTE_NV_CUINFO"
        /*0018*/ 	.short	0x0002
        /*001a*/ 	.short	0x0064
        /*001c*/ 	.short	0x0082
	.zero		2


//--------------------- .nv.info                  --------------------------
	.section	.nv.info,"",@"SHT_CUDA_INFO"
	.align	4


	//----- nvinfo : EIATTR_REGCOUNT
	.align		4
        /*0000*/ 	.byte	0x04, 0x2f
        /*0002*/ 	.short	(.L_1 - .L_0)
	.align		4
.L_0:
        /*0004*/ 	.word	index@(_Z14calculatePrimePjj)
        /*0008*/ 	.word	0x0000000c


	//----- nvinfo : EIATTR_FRAME_SIZE
	.align		4
.L_1:
        /*000c*/ 	.byte	0x04, 0x11
        /*000e*/ 	.short	(.L_3 - .L_2)
	.align		4
.L_2:
        /*0010*/ 	.word	index@(_Z14calculatePrimePjj)
        /*0014*/ 	.word	0x00000000


	//----- nvinfo : EIATTR_MIN_STACK_SIZE
	.align		4
.L_3:
        /*0018*/ 	.byte	0x04, 0x12
        /*001a*/ 	.short	(.L_5 - .L_4)
	.align		4
.L_4:
        /*001c*/ 	.word	index@(_Z14calculatePrimePjj)
        /*0020*/ 	.word	0x00000000
.L_5:


//--------------------- .nv.compat                --------------------------
	.section	.nv.compat,"",@"SHT_CUDA_COMPAT_INFO"
	.align	4
        /*0000*/ 	.byte	0x02, 0x09, 0x00, 0x00, 0x02, 0x02, 0x01, 0x00, 0x02, 0x05, 0x05, 0x00, 0x03, 0x07, 0x01, 0x01
        /*0010*/ 	.byte	0x02, 0x03, 0x00, 0x00, 0x02, 0x06, 0x01, 0x00, 0x04, 0x0b, 0x08, 0x00, 0x09, 0x00, 0x00, 0x00
        /*0020*/ 	.byte	0x00, 0x00, 0x00, 0x00


//--------------------- .nv.info._Z14calculatePrimePjj --------------------------
	.section	.nv.info._Z14calculatePrimePjj,"",@"SHT_CUDA_INFO"
	.sectionflags	@""
	.align	4


	//----- nvinfo : EIATTR_CUDA_API_VERSION
	.align		4
        /*0000*/ 	.byte	0x04, 0x37
        /*0002*/ 	.short	(.L_7 - .L_6)
.L_6:
        /*0004*/ 	.word	0x00000082


	//----- nvinfo : EIATTR_KPARAM_INFO
	.align		4
.L_7:
        /*0008*/ 	.byte	0x04, 0x17
        /*000a*/ 	.short	(.L_9 - .L_8)
.L_8:
        /*000c*/ 	.word	0x00000000
        /*0010*/ 	.short	0x0001
        /*0012*/ 	.short	0x0008
        /*0014*/ 	.byte	0x00, 0xf0, 0x11, 0x00


	//----- nvinfo : EIATTR_KPARAM_INFO
	.align		4
.L_9:
        /*0018*/ 	.byte	0x04, 0x17
        /*001a*/ 	.short	(.L_11 - .L_10)
.L_10:
        /*001c*/ 	.word	0x00000000
        /*0020*/ 	.short	0x0000
        /*0022*/ 	.short	0x0000
        /*0024*/ 	.byte	0x00, 0xf5, 0x21, 0x00


	//----- nvinfo : EIATTR_SPARSE_MMA_MASK
	.align		4
.L_11:
        /*0028*/ 	.byte	0x03, 0x50
        /*002a*/ 	.short	0x0000


	//----- nvinfo : EIATTR_MAXREG_COUNT
	.align		4
        /*002c*/ 	.byte	0x03, 0x1b
        /*002e*/ 	.short	0x00ff


	//----- nvinfo : EIATTR_MERCURY_ISA_VERSION
	.align		4
        /*0030*/ 	.byte	0x03, 0x5f
        /*0032*/ 	.short	0x0101


	//----- nvinfo : EIATTR_VRC_CTA_INIT_COUNT
	.align		4
        /*0034*/ 	.byte	0x02, 0x4a
	.zero		1
	.zero		1


	//----- nvinfo : EIATTR_EXIT_INSTR_OFFSETS
	.align		4
        /*0038*/ 	.byte	0x04, 0x1c
        /*003a*/ 	.short	(.L_13 - .L_12)


	//   ....[0]....
.L_12:
        /*003c*/ 	.word	0x00000090


	//   ....[1]....
        /*0040*/ 	.word	0x00000140


	//----- nvinfo : EIATTR_CRS_STACK_SIZE
	.align		4
.L_13:
        /*0044*/ 	.byte	0x04, 0x1e
        /*0046*/ 	.short	(.L_15 - .L_14)
.L_14:
        /*0048*/ 	.word	0x00000000


	//----- nvinfo : EIATTR_CBANK_PARAM_SIZE
	.align		4
.L_15:
        /*004c*/ 	.byte	0x03, 0x19
        /*004e*/ 	.short	0x000c


	//----- nvinfo : EIATTR_PARAM_CBANK
	.align		4
        /*0050*/ 	.byte	0x04, 0x0a
        /*0052*/ 	.short	(.L_17 - .L_16)
	.align		4
.L_16:
        /*0054*/ 	.word	index@(.nv.constant0._Z14calculatePrimePjj)
        /*0058*/ 	.short	0x0380
        /*005a*/ 	.short	0x000c


	//----- nvinfo : EIATTR_SW_WAR
	.align		4
.L_17:
        /*005c*/ 	.byte	0x04, 0x36
        /*005e*/ 	.short	(.L_19 - .L_18)
.L_18:
        /*0060*/ 	.word	0x00000008
.L_19:


//--------------------- .nv.callgraph             --------------------------
	.section	.nv.callgraph,"",@"SHT_CUDA_CALLGRAPH"
	.align	4
	.sectionentsize	8
	.align		4
        /*0000*/ 	.word	0x00000000
	.align		4
        /*0004*/ 	.word	0xffffffff
	.align		4
        /*0008*/ 	.word	0x00000000
	.align		4
        /*000c*/ 	.word	0xfffffffe
	.align		4
        /*0010*/ 	.word	0x00000000
	.align		4
        /*0014*/ 	.word	0xfffffffd
	.align		4
        /*0018*/ 	.word	0x00000000
	.align		4
        /*001c*/ 	.word	0xfffffffc


//--------------------- .text._Z14calculatePrimePjj --------------------------
	.section	.text._Z14calculatePrimePjj,"ax",@progbits
	.align	128
        .global         _Z14calculatePrimePjj
        .type           _Z14calculatePrimePjj,@function
        .size           _Z14calculatePrimePjj,(.L_x_2 - _Z14calculatePrimePjj)
        .other          _Z14calculatePrimePjj,@"STO_CUDA_ENTRY STV_DEFAULT"
_Z14calculatePrimePjj:
.text._Z14calculatePrimePjj:
[----:B------:R-:W-:Y:S01]  /*0000*/  LDC R1, c[0x0][0x37c] ;  /* 0x0000df00ff017b82 */ /* 0x000fe20000000800 */
[----:B------:R-:W0:Y:S07]  /*0010*/  S2R R0, SR_TID.X ;  /* 0x0000000000007919 */ /* 0x000e2e0000002100 */
[----:B------:R-:W0:Y:S01]  /*0020*/  S2UR UR4, SR_CTAID.X ;  /* 0x00000000000479c3 */ /* 0x000e220000002500 */
[----:B------:R-:W1:Y:S07]  /*0030*/  LDCU UR6, c[0x0][0x388] ;  /* 0x00007100ff0677ac */ /* 0x000e6e0008000800 */
[----:B------:R-:W0:Y:S02]  /*0040*/  LDC R3, c[0x0][0x360] ;  /* 0x0000d800ff037b82 */ /* 0x000e240000000800 */
[----:B0-----:R-:W-:-:S04]  /*0050*/  IMAD R0, R3, UR4, R0 ;  /* 0x0000000403007c24 */ /* 0x001fc8000f8e0200 */
[----:B------:R-:W-:-:S04]  /*0060*/  VIADD R0, R0, 0x2 ;  /* 0x0000000200007836 */ /* 0x000fc80000000000 */
[----:B------:R-:W-:-:S05]  /*0070*/  IMAD.SHL.U32 R2, R0, 0x2, RZ ;  /* 0x0000000200027824 */ /* 0x000fca00078e00ff */
[----:B-1----:R-:W-:-:S13]  /*0080*/  ISETP.GT.U32.AND P0, PT, R2, UR6, PT ;  /* 0x0000000602007c0c */ /* 0x002fda000bf04070 */
[----:B------:R-:W-:Y:S05]  /*0090*/  @P0 EXIT ;  /* 0x000000000000094d */ /* 0x000fea0003800000 */
[----:B------:R-:W0:Y:S01]  /*00a0*/  LDC.64 R4, c[0x0][0x380] ;  /* 0x0000e000ff047b82 */ /* 0x000e220000000a00 */
[----:B------:R-:W-:Y:S01]  /*00b0*/  MOV R7, R2 ;  /* 0x0000000200077202 */ /* 0x000fe20000000f00 */
[----:B------:R-:W-:Y:S01]  /*00c0*/  IMAD.MOV.U32 R9, RZ, RZ, 0x1 ;  /* 0x00000001ff097424 */ /* 0x000fe200078e00ff */
[----:B------:R-:W1:Y:S06]  /*00d0*/  LDCU.64 UR4, c[0x0][0x358] ;  /* 0x00006b00ff0477ac */ /* 0x000e6c0008000a00 */
.L_x_0:
[----:B--2---:R-:W-:Y:S02]  /*00e0*/  IADD3 R3, PT, PT, R7, -0x2, RZ ;  /* 0xfffffffe07037810 */ /* 0x004fe40007ffe0ff */
[----:B------:R-:W-:-:S03]  /*00f0*/  IADD3 R7, PT, PT, R0, R7, RZ ;  /* 0x0000000700077210 */ /* 0x000fc60007ffe0ff */
[----:B0-----:R-:W-:Y:S01]  /*0100*/  IMAD.WIDE.U32 R2, R3, 0x4, R4 ;  /* 0x0000000403027825 */ /* 0x001fe200078e0004 */
[----:B------:R-:W-:-:S04]  /*0110*/  ISETP.GT.U32.AND P0, PT, R7, UR6, PT ;  /* 0x0000000607007c0c */ /* 0x000fc8000bf04070 */
[----:B-1----:R2:W-:Y:S09]  /*0120*/  STG.E desc[UR4][R2.64], R9 ;  /* 0x0000000902007986 */ /* 0x0025f2000c101904 */
[----:B------:R-:W-:Y:S05]  /*0130*/  @!P0 BRA `(.L_x_0) ;  /* 0xfffffffc00e88947 */ /* 0x000fea000383ffff */
[----:B------:R-:W-:Y:S05]  /*0140*/  EXIT ;  /* 0x000000000000794d */ /* 0x000fea0003800000 */
.L_x_1:
[----:B------:R-:W-:-:S00]  /*0150*/  BRA `(.L_x_1) ;  /* 0xfffffffc00fc7947 */ /* 0x000fc0000383ffff */
[----:B------:R-:W-:-:S00]  /*0160*/  NOP ;  /* 0x0000000000007918 */ /* 0x000fc00000000000 */
        /* <DEDUP_REMOVED lines=9> */
.L_x_2:


//--------------------- .nv.shared.reserved.0     --------------------------
	.section	.nv.shared.reserved.0,"aw",@nobits
	.weak		__nv_reservedSMEM_offset_0_alias
	.size		__nv_reservedSMEM_offset_0_alias, 0, 64
	.other		__nv_reservedSMEM_offset_0_alias,@"STO_CUDA_RESERVED_SHARED STV_DEFAULT"
__nv_reservedSMEM_offset_0_alias:
	.zero		0
	.zero		64


//--------------------- .nv.constant0._Z14calculatePrimePjj --------------------------
	.section	.nv.constant0._Z14calculatePrimePjj,"a",@progbits
	.sectionflags	@""
	.align	4
.nv.constant0._Z14calculatePrimePjj:
	.zero		908


//--------------------- SYMBOLS --------------------------

	.type		.nv.reservedSmem.offset0,@object
	.size		.nv.reservedSmem.offset0,0x4
